	.headerflags	@"EF_CUDA_TEXMODE_UNIFIED EF_CUDA_64BIT_ADDRESS EF_CUDA_ACCELERATORS EF_CUDA_SM90 EF_CUDA_VIRTUAL_SM(EF_CUDA_SM90)"
	.elftype	@"ET_EXEC"


//--------------------- .nv.info                  --------------------------
	.section	.nv.info,"",@"SHT_CUDA_INFO"
	.align	4


	//----- nvinfo : EIATTR_REGCOUNT
	.align		4
        /*0000*/ 	.byte	0x04, 0x2f
        /*0002*/ 	.short	(.L_3 - .L_2)
	.align		4
.L_2:
        /*0004*/ 	.word	index@(triton_poi_fused__native_batch_norm_legit_no_training_add_relu_28)
        /*0008*/ 	.word	0x00000014


	//----- nvinfo : EIATTR_MIN_STACK_SIZE
	.align		4
.L_3:
        /*000c*/ 	.byte	0x04, 0x12
        /*000e*/ 	.short	(.L_5 - .L_4)
	.align		4
.L_4:
        /*0010*/ 	.word	index@(triton_poi_fused__native_batch_norm_legit_no_training_add_relu_28)
        /*0014*/ 	.word	0x00000000


	//----- nvinfo : EIATTR_FRAME_SIZE
	.align		4
.L_5:
        /*0018*/ 	.byte	0x04, 0x11
        /*001a*/ 	.short	(.L_7 - .L_6)
	.align		4
.L_6:
        /*001c*/ 	.word	index@(triton_poi_fused__native_batch_norm_legit_no_training_add_relu_28)
        /*0020*/ 	.word	0x00000000


	//----- nvinfo : EIATTR_MIN_STACK_SIZE
	.align		4
.L_7:
        /*0024*/ 	.byte	0x04, 0x12
        /*0026*/ 	.short	(.L_9 - .L_8)
	.align		4
.L_8:
        /*0028*/ 	.word	index@(triton_poi_fused__native_batch_norm_legit_no_training_add_relu_28)
        /*002c*/ 	.word	0x00000000
.L_9:


//--------------------- .nv.info.triton_poi_fused__native_batch_norm_legit_no_training_add_relu_28 --------------------------
	.section	.nv.info.triton_poi_fused__native_batch_norm_legit_no_training_add_relu_28,"",@"SHT_CUDA_INFO"
	.sectionflags	@""
	.align	4


	//----- nvinfo : EIATTR_CUDA_API_VERSION
	.align		4
        /*0000*/ 	.byte	0x04, 0x37
        /*0002*/ 	.short	(.L_11 - .L_10)
.L_10:
        /*0004*/ 	.word	0x0000007c


	//----- nvinfo : EIATTR_KPARAM_INFO
	.align		4
.L_11:
        /*0008*/ 	.byte	0x04, 0x17
        /*000a*/ 	.short	(.L_13 - .L_12)
.L_12:
        /*000c*/ 	.word	0x00000000
        /*0010*/ 	.short	0x0007
        /*0012*/ 	.short	0x0038
        /*0014*/ 	.byte	0x00, 0xf0, 0x11, 0x00


	//----- nvinfo : EIATTR_KPARAM_INFO
	.align		4
.L_13:
        /*0018*/ 	.byte	0x04, 0x17
        /*001a*/ 	.short	(.L_15 - .L_14)
.L_14:
        /*001c*/ 	.word	0x00000000
        /*0020*/ 	.short	0x0006
        /*0022*/ 	.short	0x0030
        /*0024*/ 	.byte	0x00, 0xf4, 0x21, 0x00


	//----- nvinfo : EIATTR_KPARAM_INFO
	.align		4
.L_15:
        /*0028*/ 	.byte	0x04, 0x17
        /*002a*/ 	.short	(.L_17 - .L_16)
.L_16:
        /*002c*/ 	.word	0x00000000
        /*0030*/ 	.short	0x0005
        /*0032*/ 	.short	0x0028
        /*0034*/ 	.byte	0x00, 0xf4, 0x21, 0x00


	//----- nvinfo : EIATTR_KPARAM_INFO
	.align		4
.L_17:
        /*0038*/ 	.byte	0x04, 0x17
        /*003a*/ 	.short	(.L_19 - .L_18)
.L_18:
        /*003c*/ 	.word	0x00000000
        /*0040*/ 	.short	0x0004
        /*0042*/ 	.short	0x0020
        /*0044*/ 	.byte	0x00, 0xf4, 0x21, 0x00


	//----- nvinfo : EIATTR_KPARAM_INFO
	.align		4
.L_19:
        /*0048*/ 	.byte	0x04, 0x17
        /*004a*/ 	.short	(.L_21 - .L_20)
.L_20:
        /*004c*/ 	.word	0x00000000
        /*0050*/ 	.short	0x0003
        /*0052*/ 	.short	0x0018
        /*0054*/ 	.byte	0x00, 0xf4, 0x21, 0x00


	//----- nvinfo : EIATTR_KPARAM_INFO
	.align		4
.L_21:
        /*0058*/ 	.byte	0x04, 0x17
        /*005a*/ 	.short	(.L_23 - .L_22)
.L_22:
        /*005c*/ 	.word	0x00000000
        /*0060*/ 	.short	0x0002
        /*0062*/ 	.short	0x0010
        /*0064*/ 	.byte	0x00, 0xf4, 0x21, 0x00


	//----- nvinfo : EIATTR_KPARAM_INFO
	.align		4
.L_23:
        /*0068*/ 	.byte	0x04, 0x17
        /*006a*/ 	.short	(.L_25 - .L_24)
.L_24:
        /*006c*/ 	.word	0x00000000
        /*0070*/ 	.short	0x0001
        /*0072*/ 	.short	0x0008
        /*0074*/ 	.byte	0x00, 0xf4, 0x21, 0x00


	//----- nvinfo : EIATTR_KPARAM_INFO
	.align		4
.L_25:
        /*0078*/ 	.byte	0x04, 0x17
        /*007a*/ 	.short	(.L_27 - .L_26)
.L_26:
        /*007c*/ 	.word	0x00000000
        /*0080*/ 	.short	0x0000
        /*0082*/ 	.short	0x0000
        /*0084*/ 	.byte	0x00, 0xf4, 0x21, 0x00


	//----- nvinfo : EIATTR_SPARSE_MMA_MASK
	.align		4
.L_27:
        /*0088*/ 	.byte	0x03, 0x50
        /*008a*/ 	.short	0x0000


	//----- nvinfo : EIATTR_MAXREG_COUNT
	.align		4
        /*008c*/ 	.byte	0x03, 0x1b
        /*008e*/ 	.short	0x00ff


	//----- nvinfo : EIATTR_EXIT_INSTR_OFFSETS
	.align		4
        /*0090*/ 	.byte	0x04, 0x1c
        /*0092*/ 	.short	(.L_29 - .L_28)


	//   ....[0]....
.L_28:
        /*0094*/ 	.word	0x00000420


	//----- nvinfo : EIATTR_REQNTID
	.align		4
.L_29:
        /*0098*/ 	.byte	0x04, 0x10
        /*009a*/ 	.short	(.L_31 - .L_30)
.L_30:
        /*009c*/ 	.word	0x00000100
        /*00a0*/ 	.word	0x00000001
        /*00a4*/ 	.word	0x00000001


	//----- nvinfo : EIATTR_CBANK_PARAM_SIZE
	.align		4
.L_31:
        /*00a8*/ 	.byte	0x03, 0x19
        /*00aa*/ 	.short	0x003c


	//----- nvinfo : EIATTR_PARAM_CBANK
	.align		4
        /*00ac*/ 	.byte	0x04, 0x0a
        /*00ae*/ 	.short	(.L_33 - .L_32)
	.align		4
.L_32:
        /*00b0*/ 	.word	index@(.nv.constant0.triton_poi_fused__native_batch_norm_legit_no_training_add_relu_28)
        /*00b4*/ 	.short	0x0210
        /*00b6*/ 	.short	0x003c


	//----- nvinfo : EIATTR_SW_WAR
	.align		4
.L_33:
        /*00b8*/ 	.byte	0x04, 0x36
        /*00ba*/ 	.short	(.L_35 - .L_34)
.L_34:
        /*00bc*/ 	.word	0x00000008
.L_35:


//--------------------- .nv.callgraph             --------------------------
	.section	.nv.callgraph,"",@"SHT_CUDA_CALLGRAPH"
	.align	4
	.sectionentsize	8
	.align		4
        /*0000*/ 	.word	0x00000000
	.align		4
        /*0004*/ 	.word	0xffffffff
	.align		4
        /*0008*/ 	.word	0x00000000
	.align		4
        /*000c*/ 	.word	0xfffffffe
	.align		4
        /*0010*/ 	.word	0x00000000
	.align		4
        /*0014*/ 	.word	0xfffffffd
	.align		4
        /*0018*/ 	.word	0x00000000
	.align		4
        /*001c*/ 	.word	0xfffffffc


//--------------------- .nv.constant4             --------------------------
	.section	.nv.constant4,"a",@progbits
	.align	8
	.align		8
.nv.constant4:
        /*0000*/ 	.dword	_$_str
	.align		8
        /*0008*/ 	.dword	_$_str_$_2


//--------------------- .text.triton_poi_fused__native_batch_norm_legit_no_training_add_relu_28 --------------------------
	.section	.text.triton_poi_fused__native_batch_norm_legit_no_training_add_relu_28,"ax",@progbits
	.align	128
        .global         triton_poi_fused__native_batch_norm_legit_no_training_add_relu_28
        .type           triton_poi_fused__native_batch_norm_legit_no_training_add_relu_28,@function
        .size           triton_poi_fused__native_batch_norm_legit_no_training_add_relu_28,(.L_x_1 - triton_poi_fused__native_batch_norm_legit_no_training_add_relu_28)
        .other          triton_poi_fused__native_batch_norm_legit_no_training_add_relu_28,@"STO_CUDA_ENTRY STV_DEFAULT"
triton_poi_fused__native_batch_norm_legit_no_training_add_relu_28:
.text.triton_poi_fused__native_batch_norm_legit_no_training_add_relu_28:
[----:B------:R-:W-:Y:S01]  /*0000*/  LDC R1, c[0x0][0x28] ;  /* 0x00000a00ff017b82 */ /* 0x000fe20000000800 */
[----:B------:R-:W1:Y:S07]  /*0010*/  S2R R0, SR_TID.X ;  /* 0x0000000000007919 */ /* 0x000e6e0000002100 */
[----:B------:R-:W2:Y:S01]  /*0020*/  LDC.64 R2, c[0x0][0x220] ;  /* 0x00008800ff027b82 */ /* 0x000ea20000000a00 */
[----:B------:R-:W-:Y:S01]  /*0030*/  ULDC.64 UR4, c[0x0][0x208] ;  /* 0x0000820000047ab9 */ /* 0x000fe20000000a00 */
[----:B------:R-:W3:Y:S06]  /*0040*/  S2R R7, SR_CTAID.X ;  /* 0x0000000000077919 */ /* 0x000eec0000002500 */
[----:B------:R-:W4:Y:S08]  /*0050*/  LDC.64 R8, c[0x0][0x228] ;  /* 0x00008a00ff087b82 */ /* 0x000f300000000a00 */
[----:B------:R-:W5:Y:S08]  /*0060*/  LDC.64 R10, c[0x0][0x230] ;  /* 0x00008c00ff0a7b82 */ /* 0x000f700000000a00 */
[----:B------:R-:W4:Y:S01]  /*0070*/  LDC.64 R12, c[0x0][0x238] ;  /* 0x00008e00ff0c7b82 */ /* 0x000f220000000a00 */
[----:B-1----:R-:W-:-:S02]  /*0080*/  SHF.L.U32 R0, R0, 0x1, RZ ;  /* 0x0000000100007819 */ /* 0x002fc400000006ff */
[----:B---3--:R-:W-:Y:S02]  /*0090*/  SHF.R.S32.HI R5, RZ, 0x16, R7 ;  /* 0x00000016ff057819 */ /* 0x008fe40000011407 */
[----:B------:R-:W-:Y:S02]  /*00a0*/  LOP3.LUT R0, R0, 0x1fe, RZ, 0xc0, !PT ;  /* 0x000001fe00007812 */ /* 0x000fe400078ec0ff */
[----:B------:R-:W-:Y:S02]  /*00b0*/  SGXT R5, R5, 0x1 ;  /* 0x000000010505781a */ /* 0x000fe40000000200 */
[----:B------:R-:W-:Y:S02]  /*00c0*/  LEA R0, R7, R0, 0x9 ;  /* 0x0000000007007211 */ /* 0x000fe400078e48ff */
[----:B------:R-:W1:Y:S02]  /*00d0*/  LDC.64 R6, c[0x0][0x218] ;  /* 0x00008600ff067b82 */ /* 0x000e640000000a00 */
[----:B------:R-:W-:-:S04]  /*00e0*/  LEA.HI R5, R5, R0, RZ, 0xb ;  /* 0x0000000005057211 */ /* 0x000fc800078f58ff */
[----:B------:R-:W-:-:S04]  /*00f0*/  LOP3.LUT R5, R5, 0xfffff800, RZ, 0xc0, !PT ;  /* 0xfffff80005057812 */ /* 0x000fc800078ec0ff */
[----:B------:R-:W-:Y:S02]  /*0100*/  IADD3 R15, R0, -R5, RZ ;  /* 0x80000005000f7210 */ /* 0x000fe40007ffe0ff */
[----:B------:R-:W3:Y:S03]  /*0110*/  LDC.64 R4, c[0x0][0x210] ;  /* 0x00008400ff047b82 */ /* 0x000ee60000000a00 */
[----:B--2---:R-:W-:-:S06]  /*0120*/  IMAD.WIDE R2, R15, 0x4, R2 ;  /* 0x000000040f027825 */ /* 0x004fcc00078e0202 */
[----:B------:R-:W2:Y:S01]  /*0130*/  LDG.E.EL.64 R2, desc[UR4][R2.64] ;  /* 0x0000000402027981 */ /* 0x000ea2000c2e1b00 */
[----:B-1----:R-:W-:-:S04]  /*0140*/  IMAD.WIDE R6, R15, 0x4, R6 ;  /* 0x000000040f067825 */ /* 0x002fc800078e0206 */
[C---:B----4-:R-:W-:Y:S02]  /*0150*/  IMAD.WIDE R8, R15.reuse, 0x4, R8 ;  /* 0x000000040f087825 */ /* 0x050fe400078e0208 */
[----:B------:R-:W4:Y:S02]  /*0160*/  LDG.E.EL.64 R6, desc[UR4][R6.64] ;  /* 0x0000000406067981 */ /* 0x000f24000c2e1b00 */
[----:B-----5:R-:W-:Y:S02]  /*0170*/  IMAD.WIDE R10, R15, 0x4, R10 ;  /* 0x000000040f0a7825 */ /* 0x020fe400078e020a */
[----:B------:R-:W5:Y:S02]  /*0180*/  LDG.E.EL.64 R8, desc[UR4][R8.64] ;  /* 0x0000000408087981 */ /* 0x000f64000c2e1b00 */
[C---:B---3--:R-:W-:Y:S02]  /*0190*/  IMAD.WIDE R4, R0.reuse, 0x4, R4 ;  /* 0x0000000400047825 */ /* 0x048fe400078e0204 */
[----:B------:R-:W5:Y:S04]  /*01a0*/  LDG.E.EL.64 R10, desc[UR4][R10.64] ;  /* 0x000000040a0a7981 */ /* 0x000f68000c2e1b00 */
[----:B------:R-:W4:Y:S01]  /*01b0*/  LDG.E.64 R4, desc[UR4][R4.64] ;  /* 0x0000000404047981 */ /* 0x000f22000c1e1b00 */
[----:B0-----:R-:W-:-:S06]  /*01c0*/  IMAD.WIDE R12, R0, 0x4, R12 ;  /* 0x00000004000c7825 */ /* 0x001fcc00078e020c */
[----:B------:R-:W3:Y:S01]  /*01d0*/  LDG.E.64 R12, desc[UR4][R12.64] ;  /* 0x000000040c0c7981 */ /* 0x000ee2000c1e1b00 */
[----:B------:R-:W-:Y:S01]  /*01e0*/  HFMA2.MMA R16, -RZ, RZ, 1.625, 0 ;  /* 0x3e800000ff107435 */ /* 0x000fe200000001ff */
[----:B--2---:R-:W-:Y:S01]  /*01f0*/  FADD R2, R2, 9.9999997473787516356e-06 ;  /* 0x3727c5ac02027421 */ /* 0x004fe20000000000 */
[----:B------:R-:W-:-:S03]  /*0200*/  FADD R3, R3, 9.9999997473787516356e-06 ;  /* 0x3727c5ac03037421 */ /* 0x000fc60000000000 */
[----:B------:R-:W0:Y:S08]  /*0210*/  MUFU.SQRT R14, R2 ;  /* 0x00000002000e7308 */ /* 0x000e300000002000 */
[----:B------:R1:W2:Y:S01]  /*0220*/  MUFU.SQRT R15, R3 ;  /* 0x00000003000f7308 */ /* 0x0002a20000002000 */
[C---:B0-----:R-:W-:Y:S02]  /*0230*/  FSETP.GT.AND P0, PT, R14.reuse, 8.50705917302346158658e+37, PT ;  /* 0x7e8000000e00780b */ /* 0x041fe40003f04000 */
[----:B------:R-:W-:Y:S01]  /*0240*/  FSETP.GEU.AND P2, PT, R14, 1.175494350822287508e-38, PT ;  /* 0x008000000e00780b */ /* 0x000fe20003f4e000 */
[----:B-1----:R-:W0:Y:S01]  /*0250*/  LDC.64 R2, c[0x0][0x240] ;  /* 0x00009000ff027b82 */ /* 0x002e220000000a00 */
[----:B--2---:R-:W-:-:S02]  /*0260*/  FSETP.GT.AND P1, PT, R15, 8.50705917302346158658e+37, PT ;  /* 0x7e8000000f00780b */ /* 0x004fc40003f24000 */
[----:B------:R-:W-:-:S07]  /*0270*/  FSETP.GEU.AND P3, PT, R15, 1.175494350822287508e-38, PT ;  /* 0x008000000f00780b */ /* 0x000fce0003f6e000 */
[----:B------:R-:W-:-:S04]  /*0280*/  @P0 FMUL R14, R14, 0.25 ;  /* 0x3e8000000e0e0820 */ /* 0x000fc80000400000 */
[----:B------:R-:W-:Y:S01]  /*0290*/  @!P2 FMUL R14, R14, 16777216 ;  /* 0x4b8000000e0ea820 */ /* 0x000fe20000400000 */
[----:B------:R-:W-:-:S04]  /*02a0*/  @P1 FMUL R15, R15, 0.25 ;  /* 0x3e8000000f0f1820 */ /* 0x000fc80000400000 */
[----:B------:R-:W-:Y:S01]  /*02b0*/  @!P3 FMUL R15, R15, 16777216 ;  /* 0x4b8000000f0fb820 */ /* 0x000fe20000400000 */
[----:B------:R-:W1:Y:S01]  /*02c0*/  MUFU.RCP R14, R14 ;  /* 0x0000000e000e7308 */ /* 0x000e620000001000 */
[----:B------:R-:W-:-:S07]  /*02d0*/  FSEL R17, R16, 1, P0 ;  /* 0x3f80000010117808 */ /* 0x000fce0000000000 */
[----:B------:R-:W2:Y:S01]  /*02e0*/  MUFU.RCP R15, R15 ;  /* 0x0000000f000f7308 */ /* 0x000ea20000001000 */
[----:B------:R-:W-:Y:S01]  /*02f0*/  FSEL R16, R16, 1, P1 ;  /* 0x3f80000010107808 */ /* 0x000fe20000800000 */
[----:B------:R-:W-:Y:S01]  /*0300*/  @!P2 FMUL R17, R17, 16777216 ;  /* 0x4b8000001111a820 */ /* 0x000fe20000400000 */
[----:B----4-:R-:W-:-:S03]  /*0310*/  FADD R4, R4, -R6 ;  /* 0x8000000604047221 */ /* 0x010fc60000000000 */
[----:B------:R-:W-:Y:S01]  /*0320*/  @!P3 FMUL R16, R16, 16777216 ;  /* 0x4b8000001010b820 */ /* 0x000fe20000400000 */
[----:B-1----:R-:W-:Y:S01]  /*0330*/  FMUL R17, R14, R17 ;  /* 0x000000110e117220 */ /* 0x002fe20000400000 */
[----:B------:R-:W-:-:S03]  /*0340*/  FADD R5, R5, -R7 ;  /* 0x8000000705057221 */ /* 0x000fc60000000000 */
[----:B------:R-:W-:Y:S01]  /*0350*/  FMUL R17, R4, R17 ;  /* 0x0000001104117220 */ /* 0x000fe20000400000 */
[----:B--2---:R-:W-:-:S03]  /*0360*/  FMUL R16, R15, R16 ;  /* 0x000000100f107220 */ /* 0x004fc60000400000 */
[----:B-----5:R-:W-:Y:S01]  /*0370*/  FFMA R17, R8, R17, R10 ;  /* 0x0000001108117223 */ /* 0x020fe2000000000a */
[----:B------:R-:W-:-:S04]  /*0380*/  FMUL R16, R5, R16 ;  /* 0x0000001005107220 */ /* 0x000fc80000400000 */
[----:B------:R-:W-:Y:S01]  /*0390*/  FFMA R16, R9, R16, R11 ;  /* 0x0000001009107223 */ /* 0x000fe2000000000b */
[----:B---3--:R-:W-:Y:S01]  /*03a0*/  FSETP.GEU.AND P0, PT, R17, -R12, PT ;  /* 0x8000000c1100720b */ /* 0x008fe20003f0e000 */
[----:B------:R-:W-:Y:S02]  /*03b0*/  FADD R12, R12, R17 ;  /* 0x000000110c0c7221 */ /* 0x000fe40000000000 */
[----:B------:R-:W-:Y:S01]  /*03c0*/  FADD R4, R13, R16 ;  /* 0x000000100d047221 */ /* 0x000fe20000000000 */
[----:B------:R-:W-:Y:S01]  /*03d0*/  FSETP.GEU.AND P1, PT, R16, -R13, PT ;  /* 0x8000000d1000720b */ /* 0x000fe20003f2e000 */
[----:B0-----:R-:W-:Y:S01]  /*03e0*/  IMAD.WIDE R2, R0, 0x4, R2 ;  /* 0x0000000400027825 */ /* 0x001fe200078e0202 */
[----:B------:R-:W-:Y:S02]  /*03f0*/  FSEL R12, R12, RZ, P0 ;  /* 0x000000ff0c0c7208 */ /* 0x000fe40000000000 */
[----:B------:R-:W-:-:S05]  /*0400*/  FSEL R13, R4, RZ, P1 ;  /* 0x000000ff040d7208 */ /* 0x000fca0000800000 */
[----:B------:R-:W-:Y:S01]  /*0410*/  STG.E.64 desc[UR4][R2.64], R12 ;  /* 0x0000000c02007986 */ /* 0x000fe2000c101b04 */
[----:B------:R-:W-:Y:S05]  /*0420*/  EXIT ;  /* 0x000000000000794d */ /* 0x000fea0003800000 */
.L_x_0:
[----:B------:R-:W-:-:S00]  /*0430*/  BRA `(.L_x_0) ;  /* 0xfffffffc00fc7947 */ /* 0x000fc0000383ffff */
[----:B------:R-:W-:-:S00]  /*0440*/  NOP ;  /* 0x0000000000007918 */ /* 0x000fc00000000000 */
        /* <DEDUP_REMOVED lines=11> */
.L_x_1:


//--------------------- .nv.global.init           --------------------------
	.section	.nv.global.init,"aw",@progbits
.nv.global.init:
	.type		_$_str,@object
	.size		_$_str,(_$_str_$_2 - _$_str)
_$_str:
        /*0000*/ 	.byte	0x5f, 0x5f, 0x43, 0x55, 0x44, 0x41, 0x5f, 0x46, 0x54, 0x5a, 0x00
	.type		_$_str_$_2,@object
	.size		_$_str_$_2,(.L_1 - _$_str_$_2)
_$_str_$_2:
        /*000b*/ 	.byte	0x5f, 0x5f, 0x43, 0x55, 0x44, 0x41, 0x5f, 0x50, 0x52, 0x45, 0x43, 0x5f, 0x53, 0x51, 0x52, 0x54
        /*001b*/ 	.byte	0x00
.L_1:


//--------------------- .nv.constant0.triton_poi_fused__native_batch_norm_legit_no_training_add_relu_28 --------------------------
	.section	.nv.constant0.triton_poi_fused__native_batch_norm_legit_no_training_add_relu_28,"a",@progbits
	.sectionflags	@""
	.align	4
.nv.constant0.triton_poi_fused__native_batch_norm_legit_no_training_add_relu_28:
	.zero		588
